//
// Generated by NVIDIA NVVM Compiler
//
// Compiler Build ID: CL-36424714
// Cuda compilation tools, release 13.0, V13.0.88
// Based on NVVM 20.0.0
//

.version 9.0
.target sm_100
.address_size 64

	// .globl	_Z19quantize_nf4_kernelPKfPhPfi
.const .align 4 .b8 d_nf4_levels[64] = {109, 231, 59, 192, 102, 102, 22, 192, 199, 75, 231, 191, 117, 147, 168, 191, 156, 196, 96, 191, 217, 206, 247, 190, 37, 6, 1, 190, 178, 157, 111, 62, 207, 247, 19, 63, 129, 149, 99, 63, 72, 225, 154, 63, 193, 202, 193, 63, 102, 102, 230, 63, 203, 161, 5, 64, 154, 153, 25, 64, 0, 0, 48, 64};
// _ZZ19quantize_nf4_kernelPKfPhPfiE7s_input has been demoted
// _ZZ19quantize_nf4_kernelPKfPhPfiE8s_absmax has been demoted
// _ZZ19quantize_nf4_kernelPKfPhPfiE11s_quantized has been demoted
// _ZZ19quantize_nf4_kernelPKfPhPfiE7s_scale has been demoted

.visible .entry _Z19quantize_nf4_kernelPKfPhPfi(
	.param .u64 .ptr .align 1 _Z19quantize_nf4_kernelPKfPhPfi_param_0,
	.param .u64 .ptr .align 1 _Z19quantize_nf4_kernelPKfPhPfi_param_1,
	.param .u64 .ptr .align 1 _Z19quantize_nf4_kernelPKfPhPfi_param_2,
	.param .u32 _Z19quantize_nf4_kernelPKfPhPfi_param_3
)
{
	.reg .pred 	%p<27>;
	.reg .b16 	%rs<22>;
	.reg .b32 	%r<18>;
	.reg .b32 	%f<89>;
	.reg .b64 	%rd<13>;
	// demoted variable
	.shared .align 4 .b8 _ZZ19quantize_nf4_kernelPKfPhPfiE7s_input[256];
	// demoted variable
	.shared .align 4 .b8 _ZZ19quantize_nf4_kernelPKfPhPfiE8s_absmax[256];
	// demoted variable
	.shared .align 1 .b8 _ZZ19quantize_nf4_kernelPKfPhPfiE11s_quantized[64];
	// demoted variable
	.shared .align 4 .f32 _ZZ19quantize_nf4_kernelPKfPhPfiE7s_scale;
	ld.param.u64 	%rd1, [_Z19quantize_nf4_kernelPKfPhPfi_param_0];
	ld.param.u64 	%rd2, [_Z19quantize_nf4_kernelPKfPhPfi_param_1];
	ld.param.u64 	%rd3, [_Z19quantize_nf4_kernelPKfPhPfi_param_2];
	ld.param.u32 	%r7, [_Z19quantize_nf4_kernelPKfPhPfi_param_3];
	mov.u32 	%r1, %ctaid.x;
	mov.u32 	%r2, %tid.x;
	shl.b32 	%r8, %r1, 6;
	add.s32 	%r3, %r8, %r2;
	mov.u32 	%r9, _ZZ19quantize_nf4_kernelPKfPhPfiE11s_quantized;
	add.s32 	%r4, %r9, %r2;
	mov.b16 	%rs1, 0;
	st.shared.u8 	[%r4], %rs1;
	setp.ge.s32 	%p1, %r3, %r7;
	shl.b32 	%r10, %r2, 2;
	mov.u32 	%r11, _ZZ19quantize_nf4_kernelPKfPhPfiE7s_input;
	add.s32 	%r5, %r11, %r10;
	@%p1 bra 	$L__BB0_2;
	cvta.to.global.u64 	%rd4, %rd1;
	mul.wide.u32 	%rd5, %r3, 4;
	add.s64 	%rd6, %rd4, %rd5;
	ld.global.f32 	%f1, [%rd6];
	st.shared.f32 	[%r5], %f1;
	bra.uni 	$L__BB0_3;
$L__BB0_2:
	mov.b32 	%r12, 0;
	st.shared.u32 	[%r5], %r12;
$L__BB0_3:
	bar.sync 	0;
	ld.shared.f32 	%f2, [%r5];
	abs.f32 	%f3, %f2;
	mov.u32 	%r14, _ZZ19quantize_nf4_kernelPKfPhPfiE8s_absmax;
	add.s32 	%r6, %r14, %r10;
	st.shared.f32 	[%r6], %f3;
	bar.sync 	0;
	setp.gt.u32 	%p2, %r2, 31;
	@%p2 bra 	$L__BB0_5;
	ld.shared.f32 	%f4, [%r6];
	ld.shared.f32 	%f5, [%r6+128];
	max.f32 	%f6, %f4, %f5;
	st.shared.f32 	[%r6], %f6;
$L__BB0_5:
	bar.sync 	0;
	setp.gt.u32 	%p3, %r2, 15;
	@%p3 bra 	$L__BB0_7;
	ld.shared.f32 	%f7, [%r6];
	ld.shared.f32 	%f8, [%r6+64];
	max.f32 	%f9, %f7, %f8;
	st.shared.f32 	[%r6], %f9;
$L__BB0_7:
	bar.sync 	0;
	setp.gt.u32 	%p4, %r2, 7;
	@%p4 bra 	$L__BB0_9;
	ld.shared.f32 	%f10, [%r6];
	ld.shared.f32 	%f11, [%r6+32];
	max.f32 	%f12, %f10, %f11;
	st.shared.f32 	[%r6], %f12;
$L__BB0_9:
	bar.sync 	0;
	setp.gt.u32 	%p5, %r2, 3;
	@%p5 bra 	$L__BB0_11;
	ld.shared.f32 	%f13, [%r6];
	ld.shared.f32 	%f14, [%r6+16];
	max.f32 	%f15, %f13, %f14;
	st.shared.f32 	[%r6], %f15;
$L__BB0_11:
	bar.sync 	0;
	setp.gt.u32 	%p6, %r2, 1;
	@%p6 bra 	$L__BB0_13;
	ld.shared.f32 	%f16, [%r6];
	ld.shared.f32 	%f17, [%r6+8];
	max.f32 	%f18, %f16, %f17;
	st.shared.f32 	[%r6], %f18;
$L__BB0_13:
	bar.sync 	0;
	setp.ne.s32 	%p7, %r2, 0;
	@%p7 bra 	$L__BB0_15;
	ld.shared.f32 	%f19, [%r6];
	ld.shared.f32 	%f20, [_ZZ19quantize_nf4_kernelPKfPhPfiE8s_absmax+4];
	max.f32 	%f21, %f19, %f20;
	st.shared.f32 	[%r6], %f21;
$L__BB0_15:
	setp.ne.s32 	%p8, %r2, 0;
	bar.sync 	0;
	@%p8 bra 	$L__BB0_17;
	ld.shared.f32 	%f22, [_ZZ19quantize_nf4_kernelPKfPhPfiE8s_absmax];
	setp.eq.f32 	%p9, %f22, 0f00000000;
	selp.f32 	%f23, 0f3F800000, %f22, %p9;
	st.shared.f32 	[_ZZ19quantize_nf4_kernelPKfPhPfiE7s_scale], %f23;
	cvta.to.global.u64 	%rd7, %rd3;
	mul.wide.u32 	%rd8, %r1, 4;
	add.s64 	%rd9, %rd7, %rd8;
	st.global.f32 	[%rd9], %f23;
$L__BB0_17:
	setp.ge.s32 	%p10, %r3, %r7;
	bar.sync 	0;
	@%p10 bra 	$L__BB0_19;
	ld.shared.f32 	%f24, [%r5];
	ld.shared.f32 	%f25, [_ZZ19quantize_nf4_kernelPKfPhPfiE7s_scale];
	div.rn.f32 	%f26, %f24, %f25;
	ld.const.f32 	%f27, [d_nf4_levels];
	sub.f32 	%f28, %f26, %f27;
	abs.f32 	%f29, %f28;
	ld.const.f32 	%f30, [d_nf4_levels+4];
	sub.f32 	%f31, %f26, %f30;
	abs.f32 	%f32, %f31;
	setp.lt.f32 	%p11, %f32, %f29;
	selp.f32 	%f33, %f32, %f29, %p11;
	selp.u16 	%rs2, 1, 0, %p11;
	ld.const.f32 	%f34, [d_nf4_levels+8];
	sub.f32 	%f35, %f26, %f34;
	abs.f32 	%f36, %f35;
	setp.lt.f32 	%p12, %f36, %f33;
	selp.f32 	%f37, %f36, %f33, %p12;
	selp.b16 	%rs3, 2, %rs2, %p12;
	ld.const.f32 	%f38, [d_nf4_levels+12];
	sub.f32 	%f39, %f26, %f38;
	abs.f32 	%f40, %f39;
	setp.lt.f32 	%p13, %f40, %f37;
	selp.f32 	%f41, %f40, %f37, %p13;
	selp.b16 	%rs4, 3, %rs3, %p13;
	ld.const.f32 	%f42, [d_nf4_levels+16];
	sub.f32 	%f43, %f26, %f42;
	abs.f32 	%f44, %f43;
	setp.lt.f32 	%p14, %f44, %f41;
	selp.f32 	%f45, %f44, %f41, %p14;
	selp.b16 	%rs5, 4, %rs4, %p14;
	ld.const.f32 	%f46, [d_nf4_levels+20];
	sub.f32 	%f47, %f26, %f46;
	abs.f32 	%f48, %f47;
	setp.lt.f32 	%p15, %f48, %f45;
	selp.f32 	%f49, %f48, %f45, %p15;
	selp.b16 	%rs6, 5, %rs5, %p15;
	ld.const.f32 	%f50, [d_nf4_levels+24];
	sub.f32 	%f51, %f26, %f50;
	abs.f32 	%f52, %f51;
	setp.lt.f32 	%p16, %f52, %f49;
	selp.f32 	%f53, %f52, %f49, %p16;
	selp.b16 	%rs7, 6, %rs6, %p16;
	ld.const.f32 	%f54, [d_nf4_levels+28];
	sub.f32 	%f55, %f26, %f54;
	abs.f32 	%f56, %f55;
	setp.lt.f32 	%p17, %f56, %f53;
	selp.f32 	%f57, %f56, %f53, %p17;
	selp.b16 	%rs8, 7, %rs7, %p17;
	ld.const.f32 	%f58, [d_nf4_levels+32];
	sub.f32 	%f59, %f26, %f58;
	abs.f32 	%f60, %f59;
	setp.lt.f32 	%p18, %f60, %f57;
	selp.f32 	%f61, %f60, %f57, %p18;
	selp.b16 	%rs9, 8, %rs8, %p18;
	ld.const.f32 	%f62, [d_nf4_levels+36];
	sub.f32 	%f63, %f26, %f62;
	abs.f32 	%f64, %f63;
	setp.lt.f32 	%p19, %f64, %f61;
	selp.f32 	%f65, %f64, %f61, %p19;
	selp.b16 	%rs10, 9, %rs9, %p19;
	ld.const.f32 	%f66, [d_nf4_levels+40];
	sub.f32 	%f67, %f26, %f66;
	abs.f32 	%f68, %f67;
	setp.lt.f32 	%p20, %f68, %f65;
	selp.f32 	%f69, %f68, %f65, %p20;
	selp.b16 	%rs11, 10, %rs10, %p20;
	ld.const.f32 	%f70, [d_nf4_levels+44];
	sub.f32 	%f71, %f26, %f70;
	abs.f32 	%f72, %f71;
	setp.lt.f32 	%p21, %f72, %f69;
	selp.f32 	%f73, %f72, %f69, %p21;
	selp.b16 	%rs12, 11, %rs11, %p21;
	ld.const.f32 	%f74, [d_nf4_levels+48];
	sub.f32 	%f75, %f26, %f74;
	abs.f32 	%f76, %f75;
	setp.lt.f32 	%p22, %f76, %f73;
	selp.f32 	%f77, %f76, %f73, %p22;
	selp.b16 	%rs13, 12, %rs12, %p22;
	ld.const.f32 	%f78, [d_nf4_levels+52];
	sub.f32 	%f79, %f26, %f78;
	abs.f32 	%f80, %f79;
	setp.lt.f32 	%p23, %f80, %f77;
	selp.f32 	%f81, %f80, %f77, %p23;
	selp.b16 	%rs14, 13, %rs13, %p23;
	ld.const.f32 	%f82, [d_nf4_levels+56];
	sub.f32 	%f83, %f26, %f82;
	abs.f32 	%f84, %f83;
	setp.lt.f32 	%p24, %f84, %f81;
	selp.f32 	%f85, %f84, %f81, %p24;
	selp.b16 	%rs15, 14, %rs14, %p24;
	ld.const.f32 	%f86, [d_nf4_levels+60];
	sub.f32 	%f87, %f26, %f86;
	abs.f32 	%f88, %f87;
	setp.lt.f32 	%p25, %f88, %f85;
	selp.b16 	%rs16, 15, %rs15, %p25;
	st.shared.u8 	[%r4], %rs16;
$L__BB0_19:
	setp.gt.u32 	%p26, %r2, 31;
	bar.sync 	0;
	@%p26 bra 	$L__BB0_21;
	add.s32 	%r15, %r4, %r2;
	ld.shared.u8 	%rs17, [%r15];
	ld.shared.u8 	%rs18, [%r15+1];
	shl.b16 	%rs19, %rs17, 4;
	and.b16  	%rs20, %rs18, 15;
	or.b16  	%rs21, %rs20, %rs19;
	shl.b32 	%r16, %r1, 5;
	sub.s32 	%r17, %r3, %r16;
	cvt.u64.u32 	%rd10, %r17;
	cvta.to.global.u64 	%rd11, %rd2;
	add.s64 	%rd12, %rd11, %rd10;
	st.global.u8 	[%rd12], %rs21;
$L__BB0_21:
	ret;

}


// ===== COMPILED SASS (sm_100) =====

	.target	sm_100

	.elftype	@"ET_EXEC"


//--------------------- .note.nv.tkinfo           --------------------------
	.section	.note.nv.tkinfo,"",@"SHT_NOTE"
	.sectionflags	@"SHF_NOTE_NV_TKINFO"
	.tkinfo
        /*0018*/ 	.word	0x00000002
        /*0030*/ 	.string	""
        /*0030*/ 	.string	"ptxas"
        /*0030*/ 	.string	"Cuda compilation tools, release 13.0, V13.0.88"
        /*0030*/ 	.string	"Build cuda_13.0.r13.0/compiler.36424714_0"
        /*0030*/ 	.string	"-arch sm_100 -m 64 "



//--------------------- .note.nv.cuinfo           --------------------------
	.section	.note.nv.cuinfo,"",@"SHT_NOTE"
	.sectionflags	@"SHF_NOTE_NV_CUINFO"
        /*0018*/ 	.short	0x0002
        /*001a*/ 	.short	0x0064
        /*001c*/ 	.short	0x0082
	.zero		2


//--------------------- .nv.info                  --------------------------
	.section	.nv.info,"",@"SHT_CUDA_INFO"
	.align	4


	//----- nvinfo : EIATTR_REGCOUNT
	.align		4
        /*0000*/ 	.byte	0x04, 0x2f
        /*0002*/ 	.short	(.L_2 - .L_1)
	.align		4
.L_1:
        /*0004*/ 	.word	index@(_Z19quantize_nf4_kernelPKfPhPfi)
        /*0008*/ 	.word	0x00000012


	//----- nvinfo : EIATTR_FRAME_SIZE
	.align		4
.L_2:
        /*000c*/ 	.byte	0x04, 0x11
        /*000e*/ 	.short	(.L_4 - .L_3)
	.align		4
.L_3:
        /*0010*/ 	.word	index@($__internal_0_$__cuda_sm3x_div_rn_noftz_f32_slowpath)
        /*0014*/ 	.word	0x00000000


	//----- nvinfo : EIATTR_FRAME_SIZE
	.align		4
.L_4:
        /*0018*/ 	.byte	0x04, 0x11
        /*001a*/ 	.short	(.L_6 - .L_5)
	.align		4
.L_5:
        /*001c*/ 	.word	index@(_Z19quantize_nf4_kernelPKfPhPfi)
        /*0020*/ 	.word	0x00000000


	//----- nvinfo : EIATTR_MIN_STACK_SIZE
	.align		4
.L_6:
        /*0024*/ 	.byte	0x04, 0x12
        /*0026*/ 	.short	(.L_8 - .L_7)
	.align		4
.L_7:
        /*0028*/ 	.word	index@(_Z19quantize_nf4_kernelPKfPhPfi)
        /*002c*/ 	.word	0x00000000
.L_8:


//--------------------- .nv.compat                --------------------------
	.section	.nv.compat,"",@"SHT_CUDA_COMPAT_INFO"
	.align	4
        /*0000*/ 	.byte	0x02, 0x09, 0x00, 0x00, 0x02, 0x02, 0x01, 0x00, 0x02, 0x05, 0x05, 0x00, 0x03, 0x07, 0x01, 0x01
        /*0010*/ 	.byte	0x02, 0x03, 0x00, 0x00, 0x02, 0x06, 0x01, 0x00, 0x04, 0x0b, 0x08, 0x00, 0x01, 0x00, 0x00, 0x00
        /*0020*/ 	.byte	0x00, 0x00, 0x00, 0x00


//--------------------- .nv.info._Z19quantize_nf4_kernelPKfPhPfi --------------------------
	.section	.nv.info._Z19quantize_nf4_kernelPKfPhPfi,"",@"SHT_CUDA_INFO"
	.sectionflags	@""
	.align	4


	//----- nvinfo : EIATTR_CUDA_API_VERSION
	.align		4
        /*0000*/ 	.byte	0x04, 0x37
        /*0002*/ 	.short	(.L_10 - .L_9)
.L_9:
        /*0004*/ 	.word	0x00000082


	//----- nvinfo : EIATTR_KPARAM_INFO
	.align		4
.L_10:
        /*0008*/ 	.byte	0x04, 0x17
        /*000a*/ 	.short	(.L_12 - .L_11)
.L_11:
        /*000c*/ 	.word	0x00000000
        /*0010*/ 	.short	0x0003
        /*0012*/ 	.short	0x0018
        /*0014*/ 	.byte	0x00, 0xf0, 0x11, 0x00


	//----- nvinfo : EIATTR_KPARAM_INFO
	.align		4
.L_12:
        /*0018*/ 	.byte	0x04, 0x17
        /*001a*/ 	.short	(.L_14 - .L_13)
.L_13:
        /*001c*/ 	.word	0x00000000
        /*0020*/ 	.short	0x0002
        /*0022*/ 	.short	0x0010
        /*0024*/ 	.byte	0x00, 0xf5, 0x21, 0x00


	//----- nvinfo : EIATTR_KPARAM_INFO
	.align		4
.L_14:
        /*0028*/ 	.byte	0x04, 0x17
        /*002a*/ 	.short	(.L_16 - .L_15)
.L_15:
        /*002c*/ 	.word	0x00000000
        /*0030*/ 	.short	0x0001
        /*0032*/ 	.short	0x0008
        /*0034*/ 	.byte	0x00, 0xf5, 0x21, 0x00


	//----- nvinfo : EIATTR_KPARAM_INFO
	.align		4
.L_16:
        /*0038*/ 	.byte	0x04, 0x17
        /*003a*/ 	.short	(.L_18 - .L_17)
.L_17:
        /*003c*/ 	.word	0x00000000
        /*0040*/ 	.short	0x0000
        /*0042*/ 	.short	0x0000
        /*0044*/ 	.byte	0x00, 0xf5, 0x21, 0x00


	//----- nvinfo : EIATTR_SPARSE_MMA_MASK
	.align		4
.L_18:
        /*0048*/ 	.byte	0x03, 0x50
        /*004a*/ 	.short	0x0000


	//----- nvinfo : EIATTR_MAXREG_COUNT
	.align		4
        /*004c*/ 	.byte	0x03, 0x1b
        /*004e*/ 	.short	0x00ff


	//----- nvinfo : EIATTR_NUM_BARRIERS
	.align		4
        /*0050*/ 	.byte	0x02, 0x4c
        /*0052*/ 	.byte	0x01
	.zero		1


	//----- nvinfo : EIATTR_MERCURY_ISA_VERSION
	.align		4
        /*0054*/ 	.byte	0x03, 0x5f
        /*0056*/ 	.short	0x0101


	//----- nvinfo : EIATTR_VRC_CTA_INIT_COUNT
	.align		4
        /*0058*/ 	.byte	0x02, 0x4a
	.zero		1
	.zero		1


	//----- nvinfo : EIATTR_EXIT_INSTR_OFFSETS
	.align		4
        /*005c*/ 	.byte	0x04, 0x1c
        /*005e*/ 	.short	(.L_20 - .L_19)


	//   ....[0]....
.L_19:
        /*0060*/ 	.word	0x000009d0


	//   ....[1]....
        /*0064*/ 	.word	0x00000a80


	//----- nvinfo : EIATTR_CRS_STACK_SIZE
	.align		4
.L_20:
        /*0068*/ 	.byte	0x04, 0x1e
        /*006a*/ 	.short	(.L_22 - .L_21)
.L_21:
        /*006c*/ 	.word	0x00000000


	//----- nvinfo : EIATTR_CBANK_PARAM_SIZE
	.align		4
.L_22:
        /*0070*/ 	.byte	0x03, 0x19
        /*0072*/ 	.short	0x001c


	//----- nvinfo : EIATTR_PARAM_CBANK
	.align		4
        /*0074*/ 	.byte	0x04, 0x0a
        /*0076*/ 	.short	(.L_24 - .L_23)
	.align		4
.L_23:
        /*0078*/ 	.word	index@(.nv.constant0._Z19quantize_nf4_kernelPKfPhPfi)
        /*007c*/ 	.short	0x0380
        /*007e*/ 	.short	0x001c


	//----- nvinfo : EIATTR_SW_WAR
	.align		4
.L_24:
        /*0080*/ 	.byte	0x04, 0x36
        /*0082*/ 	.short	(.L_26 - .L_25)
.L_25:
        /*0084*/ 	.word	0x00000008
.L_26:


//--------------------- .nv.callgraph             --------------------------
	.section	.nv.callgraph,"",@"SHT_CUDA_CALLGRAPH"
	.align	4
	.sectionentsize	8
	.align		4
        /*0000*/ 	.word	0x00000000
	.align		4
        /*0004*/ 	.word	0xffffffff
	.align		4
        /*0008*/ 	.word	0x00000000
	.align		4
        /*000c*/ 	.word	0xfffffffe
	.align		4
        /*0010*/ 	.word	0x00000000
	.align		4
        /*0014*/ 	.word	0xfffffffd
	.align		4
        /*0018*/ 	.word	0x00000000
	.align		4
        /*001c*/ 	.word	0xfffffffc


//--------------------- .nv.constant3             --------------------------
	.section	.nv.constant3,"a",@progbits
	.align	4
.nv.constant3:
	.type		d_nf4_levels,@object
	.size		d_nf4_levels,(.L_0 - d_nf4_levels)
d_nf4_levels:
        /*0000*/ 	.byte	0x6d, 0xe7, 0x3b, 0xc0, 0x66, 0x66, 0x16, 0xc0, 0xc7, 0x4b, 0xe7, 0xbf, 0x75, 0x93, 0xa8, 0xbf
        /*0010*/ 	.byte	0x9c, 0xc4, 0x60, 0xbf, 0xd9, 0xce, 0xf7, 0xbe, 0x25, 0x06, 0x01, 0xbe, 0xb2, 0x9d, 0x6f, 0x3e
        /*0020*/ 	.byte	0xcf, 0xf7, 0x13, 0x3f, 0x81, 0x95, 0x63, 0x3f, 0x48, 0xe1, 0x9a, 0x3f, 0xc1, 0xca, 0xc1, 0x3f
        /*0030*/ 	.byte	0x66, 0x66, 0xe6, 0x3f, 0xcb, 0xa1, 0x05, 0x40, 0x9a, 0x99, 0x19, 0x40, 0x00, 0x00, 0x30, 0x40
.L_0:


//--------------------- .text._Z19quantize_nf4_kernelPKfPhPfi --------------------------
	.section	.text._Z19quantize_nf4_kernelPKfPhPfi,"ax",@progbits
	.align	128
        .global         _Z19quantize_nf4_kernelPKfPhPfi
        .type           _Z19quantize_nf4_kernelPKfPhPfi,@function
        .size           _Z19quantize_nf4_kernelPKfPhPfi,(.L_x_16 - _Z19quantize_nf4_kernelPKfPhPfi)
        .other          _Z19quantize_nf4_kernelPKfPhPfi,@"STO_CUDA_ENTRY STV_DEFAULT"
_Z19quantize_nf4_kernelPKfPhPfi:
.text._Z19quantize_nf4_kernelPKfPhPfi:
[----:B------:R-:W-:Y:S01]  /*0000*/  LDC R1, c[0x0][0x37c] ;  /* 0x0000df00ff017b82 */ /* 0x000fe20000000800 */
[----:B------:R-:W0:Y:S01]  /*0010*/  S2R R2, SR_TID.X ;  /* 0x0000000000027919 */ /* 0x000e220000002100 */
[----:B------:R-:W1:Y:S01]  /*0020*/  LDCU UR4, c[0x0][0x398] ;  /* 0x00007300ff0477ac */ /* 0x000e620008000800 */
[----:B------:R-:W0:Y:S01]  /*0030*/  S2R R5, SR_CTAID.X ;  /* 0x0000000000057919 */ /* 0x000e220000002500 */
[----:B------:R-:W2:Y:S01]  /*0040*/  LDCU.64 UR8, c[0x0][0x358] ;  /* 0x00006b00ff0877ac */ /* 0x000ea20008000a00 */
[----:B0-----:R-:W-:-:S05]  /*0050*/  IMAD R4, R5, 0x40, R2 ;  /* 0x0000004005047824 */ /* 0x001fca00078e0202 */
[----:B-1----:R-:W-:-:S13]  /*0060*/  ISETP.GE.AND P0, PT, R4, UR4, PT ;  /* 0x0000000404007c0c */ /* 0x002fda000bf06270 */
[----:B------:R-:W0:Y:S02]  /*0070*/  @!P0 LDC.64 R6, c[0x0][0x380] ;  /* 0x0000e000ff068b82 */ /* 0x000e240000000a00 */
[----:B0-----:R-:W-:-:S06]  /*0080*/  @!P0 IMAD.WIDE.U32 R6, R4, 0x4, R6 ;  /* 0x0000000404068825 */ /* 0x001fcc00078e0006 */
[----:B--2---:R0:W2:Y:S01]  /*0090*/  @!P0 LDG.E R7, desc[UR8][R6.64] ;  /* 0x0000000806078981 */ /* 0x0040a2000c1e1900 */
[----:B------:R-:W1:Y:S01]  /*00a0*/  S2UR UR6, SR_CgaCtaId ;  /* 0x00000000000679c3 */ /* 0x000e620000008800 */
[----:B------:R-:W-:Y:S01]  /*00b0*/  UMOV UR4, 0x400 ;  /* 0x0000040000047882 */ /* 0x000fe20000000000 */
[C---:B------:R-:W-:Y:S01]  /*00c0*/  ISETP.GT.U32.AND P1, PT, R2.reuse, 0x1f, PT ;  /* 0x0000001f0200780c */ /* 0x040fe20003f24070 */
[----:B------:R-:W-:Y:S01]  /*00d0*/  UIADD3 UR5, UPT, UPT, UR4, 0x200, URZ ;  /* 0x0000020004057890 */ /* 0x000fe2000fffe0ff */
[----:B------:R-:W-:Y:S01]  /*00e0*/  ISETP.GT.U32.AND P2, PT, R2, 0xf, PT ;  /* 0x0000000f0200780c */ /* 0x000fe20003f44070 */
[----:B------:R-:W-:Y:S01]  /*00f0*/  BSSY.RECONVERGENT B0, `(.L_x_0) ;  /* 0x000008b000007945 */ /* 0x000fe20003800200 */
[----:B-1----:R-:W-:Y:S02]  /*0100*/  ULEA UR7, UR6, UR4, 0x18 ;  /* 0x0000000406077291 */ /* 0x002fe4000f8ec0ff */
[----:B------:R-:W-:Y:S02]  /*0110*/  ULEA UR5, UR6, UR5, 0x18 ;  /* 0x0000000506057291 */ /* 0x000fe4000f8ec0ff */
[----:B------:R-:W-:-:S02]  /*0120*/  UIADD3 UR4, UPT, UPT, UR4, 0x100, URZ ;  /* 0x0000010004047890 */ /* 0x000fc4000fffe0ff */
[----:B------:R-:W-:Y:S02]  /*0130*/  LEA R0, R2, UR7, 0x2 ;  /* 0x0000000702007c11 */ /* 0x000fe4000f8e10ff */
[----:B------:R-:W-:-:S03]  /*0140*/  ULEA UR4, UR6, UR4, 0x18 ;  /* 0x0000000406047291 */ /* 0x000fc6000f8ec0ff */
[----:B------:R-:W-:Y:S03]  /*0150*/  STS.U8 [R2+UR5], RZ ;  /* 0x000000ff02007988 */ /* 0x000fe60008000005 */
[----:B0-----:R-:W-:Y:S01]  /*0160*/  LEA R6, R2, UR4, 0x2 ;  /* 0x0000000402067c11 */ /* 0x001fe2000f8e10ff */
[----:B--2---:R-:W-:Y:S04]  /*0170*/  @!P0 STS [R0], R7 ;  /* 0x0000000700008388 */ /* 0x004fe80000000800 */
[----:B------:R-:W-:Y:S01]  /*0180*/  @P0 STS [R0], RZ ;  /* 0x000000ff00000388 */ /* 0x000fe20000000800 */
[----:B------:R-:W-:Y:S06]  /*0190*/  BAR.SYNC.DEFER_BLOCKING 0x0 ;  /* 0x0000000000007b1d */ /* 0x000fec0000010000 */
[----:B------:R-:W0:Y:S02]  /*01a0*/  LDS R3, [R0] ;  /* 0x0000000000037984 */ /* 0x000e240000000800 */
[----:B0-----:R-:W-:-:S05]  /*01b0*/  FADD R9, |R3|, -RZ ;  /* 0x800000ff03097221 */ /* 0x001fca0000000200 */
[----:B------:R-:W-:Y:S01]  /*01c0*/  STS [R6], R9 ;  /* 0x0000000906007388 */ /* 0x000fe20000000800 */
[----:B------:R-:W-:Y:S06]  /*01d0*/  BAR.SYNC.DEFER_BLOCKING 0x0 ;  /* 0x0000000000007b1d */ /* 0x000fec0000010000 */
[----:B------:R-:W-:Y:S04]  /*01e0*/  @!P1 LDS R3, [R6] ;  /* 0x0000000006039984 */ /* 0x000fe80000000800 */
[----:B------:R-:W0:Y:S02]  /*01f0*/  @!P1 LDS R8, [R6+0x80] ;  /* 0x0000800006089984 */ /* 0x000e240000000800 */
[----:B0-----:R-:W-:-:S05]  /*0200*/  @!P1 FMNMX R3, R3, R8, !PT ;  /* 0x0000000803039209 */ /* 0x001fca0007800000 */
[----:B------:R-:W-:Y:S01]  /*0210*/  @!P1 STS [R6], R3 ;  /* 0x0000000306009388 */ /* 0x000fe20000000800 */
[----:B------:R-:W-:Y:S01]  /*0220*/  BAR.SYNC.DEFER_BLOCKING 0x0 ;  /* 0x0000000000007b1d */ /* 0x000fe20000010000 */
[----:B------:R-:W-:-:S05]  /*0230*/  ISETP.GT.U32.AND P1, PT, R2, 0x7, PT ;  /* 0x000000070200780c */ /* 0x000fca0003f24070 */
        /* <DEDUP_REMOVED lines=17> */
[----:B------:R-:W-:-:S05]  /*0350*/  ISETP.NE.AND P2, PT, R2, RZ, PT ;  /* 0x000000ff0200720c */ /* 0x000fca0003f45270 */
[----:B------:R-:W-:Y:S04]  /*0360*/  @!P1 LDS R7, [R6] ;  /* 0x0000000006079984 */ /* 0x000fe80000000800 */
[----:B------:R-:W0:Y:S02]  /*0370*/  @!P1 LDS R8, [R6+0x8] ;  /* 0x0000080006089984 */ /* 0x000e240000000800 */
[----:B0-----:R-:W-:-:S05]  /*0380*/  @!P1 FMNMX R7, R7, R8, !PT ;  /* 0x0000000807079209 */ /* 0x001fca0007800000 */
[----:B------:R0:W-:Y:S01]  /*0390*/  @!P1 STS [R6], R7 ;  /* 0x0000000706009388 */ /* 0x0001e20000000800 */
[----:B------:R-:W-:Y:S01]  /*03a0*/  BAR.SYNC.DEFER_BLOCKING 0x0 ;  /* 0x0000000000007b1d */ /* 0x000fe20000010000 */
[----:B0-----:R-:W-:-:S05]  /*03b0*/  VIADD R7, R2, UR5 ;  /* 0x0000000502077c36 */ /* 0x001fca0008000000 */
[----:B------:R-:W-:Y:S04]  /*03c0*/  @!P2 LDS R8, [R6] ;  /* 0x000000000608a984 */ /* 0x000fe80000000800 */
[----:B------:R-:W0:Y:S02]  /*03d0*/  @!P2 LDS R9, [UR7+0x104] ;  /* 0x00010407ff09a984 */ /* 0x000e240008000800 */
[----:B0-----:R-:W-:Y:S02]  /*03e0*/  @!P2 FMNMX R11, R8, R9, !PT ;  /* 0x00000009080ba209 */ /* 0x001fe40007800000 */
[----:B------:R-:W0:Y:S03]  /*03f0*/  @!P2 LDC.64 R8, c[0x0][0x390] ;  /* 0x0000e400ff08ab82 */ /* 0x000e260000000a00 */
[----:B------:R-:W-:Y:S05]  /*0400*/  @!P2 STS [R6], R11 ;  /* 0x0000000b0600a388 */ /* 0x000fea0000000800 */
[----:B------:R-:W-:Y:S01]  /*0410*/  BAR.SYNC.DEFER_BLOCKING 0x0 ;  /* 0x0000000000007b1d */ /* 0x000fe20000010000 */
[----:B0-----:R-:W-:-:S05]  /*0420*/  @!P2 IMAD.WIDE.U32 R8, R5, 0x4, R8 ;  /* 0x000000040508a825 */ /* 0x001fca00078e0008 */
[----:B------:R-:W0:Y:S02]  /*0430*/  @!P2 LDS R3, [UR7+0x100] ;  /* 0x00010007ff03a984 */ /* 0x000e240008000800 */
[----:B0-----:R-:W-:-:S04]  /*0440*/  @!P2 FSETP.NEU.AND P1, PT, R3, RZ, PT ;  /* 0x000000ff0300a20b */ /* 0x001fc80003f2d000 */
[----:B------:R-:W-:-:S05]  /*0450*/  @!P2 FSEL R3, R3, 1, P1 ;  /* 0x3f8000000303a808 */ /* 0x000fca0000800000 */
[----:B------:R0:W-:Y:S04]  /*0460*/  @!P2 STS [UR7+0x240], R3 ;  /* 0x00024003ff00a988 */ /* 0x0001e80008000807 */
[----:B------:R0:W-:Y:S01]  /*0470*/  @!P2 STG.E desc[UR8][R8.64], R3 ;  /* 0x000000030800a986 */ /* 0x0001e2000c101908 */
[----:B------:R-:W-:Y:S06]  /*0480*/  BAR.SYNC.DEFER_BLOCKING 0x0 ;  /* 0x0000000000007b1d */ /* 0x000fec0000010000 */
[----:B------:R-:W-:Y:S05]  /*0490*/  @P0 BRA `(.L_x_1) ;  /* 0x0000000400400947 */ /* 0x000fea0003800000 */
[----:B------:R-:W1:Y:S01]  /*04a0*/  LDS R11, [UR7+0x240] ;  /* 0x00024007ff0b7984 */ /* 0x000e620008000800 */
[----:B------:R-:W-:Y:S03]  /*04b0*/  BSSY.RECONVERGENT B1, `(.L_x_2) ;  /* 0x000000d000017945 */ /* 0x000fe60003800200 */
[----:B------:R-:W2:Y:S01]  /*04c0*/  LDS R0, [R0] ;  /* 0x0000000000007984 */ /* 0x000ea20000000800 */
[----:B-1----:R-:W0:Y:S08]  /*04d0*/  MUFU.RCP R6, R11 ;  /* 0x0000000b00067308 */ /* 0x002e300000001000 */
[----:B--2---:R-:W1:Y:S01]  /*04e0*/  FCHK P0, R0, R11 ;  /* 0x0000000b00007302 */ /* 0x004e620000000000 */
[----:B0-----:R-:W-:-:S04]  /*04f0*/  FFMA R3, -R11, R6, 1 ;  /* 0x3f8000000b037423 */ /* 0x001fc80000000106 */
[----:B------:R-:W-:-:S04]  /*0500*/  FFMA R3, R6, R3, R6 ;  /* 0x0000000306037223 */ /* 0x000fc80000000006 */
[----:B------:R-:W-:-:S04]  /*0510*/  FFMA R6, R0, R3, RZ ;  /* 0x0000000300067223 */ /* 0x000fc800000000ff */
[----:B------:R-:W-:-:S04]  /*0520*/  FFMA R8, -R11, R6, R0 ;  /* 0x000000060b087223 */ /* 0x000fc80000000100 */
[----:B------:R-:W-:Y:S01]  /*0530*/  FFMA R3, R3, R8, R6 ;  /* 0x0000000803037223 */ /* 0x000fe20000000006 */
[----:B-1----:R-:W-:Y:S06]  /*0540*/  @!P0 BRA `(.L_x_3) ;  /* 0x00000000000c8947 */ /* 0x002fec0003800000 */
[----:B------:R-:W-:-:S07]  /*0550*/  MOV R6, 0x570 ;  /* 0x0000057000067802 */ /* 0x000fce0000000f00 */
[----:B------:R-:W-:Y:S05]  /*0560*/  CALL.REL.NOINC `($__internal_0_$__cuda_sm3x_div_rn_noftz_f32_slowpath) ;  /* 0x0000000400487944 */ /* 0x000fea0003c00000 */
[----:B------:R-:W-:-:S07]  /*0570*/  IMAD.MOV.U32 R3, RZ, RZ, R0 ;  /* 0x000000ffff037224 */ /* 0x000fce00078e0000 */
.L_x_3:
[----:B------:R-:W-:Y:S05]  /*0580*/  BSYNC.RECONVERGENT B1 ;  /* 0x0000000000017941 */ /* 0x000fea0003800200 */
.L_x_2:
[----:B------:R-:W0:Y:S01]  /*0590*/  LDCU.128 UR12, c[0x3][URZ] ;  /* 0x00c00000ff0c77ac */ /* 0x000e220008000c00 */
[----:B------:R-:W1:Y:S01]  /*05a0*/  LDCU.128 UR16, c[0x3][0x10] ;  /* 0x00c00200ff1077ac */ /* 0x000e620008000c00 */
[C---:B0-----:R-:W-:Y:S01]  /*05b0*/  FADD R0, R3.reuse, -UR12 ;  /* 0x8000000c03007e21 */ /* 0x041fe20008000000 */
[C---:B------:R-:W-:Y:S01]  /*05c0*/  FADD R9, R3.reuse, -UR13 ;  /* 0x8000000d03097e21 */ /* 0x040fe20008000000 */
[----:B------:R-:W-:-:S04]  /*05d0*/  FADD R11, R3, -UR14 ;  /* 0x8000000e030b7e21 */ /* 0x000fc80008000000 */
[----:B------:R-:W-:-:S04]  /*05e0*/  FSETP.GEU.AND P5, PT, |R9|, |R0|, PT ;  /* 0x400000000900720b */ /* 0x000fc80003fae200 */
[----:B------:R-:W-:Y:S01]  /*05f0*/  FSEL R0, |R9|, |R0|, !P5 ;  /* 0x4000000009007208 */ /* 0x000fe20006800200 */
[----:B------:R-:W-:Y:S01]  /*0600*/  FADD R9, R3, -UR15 ;  /* 0x8000000f03097e21 */ /* 0x000fe20008000000 */
[----:B------:R-:W0:Y:S02]  /*0610*/  LDCU.128 UR12, c[0x3][0x20] ;  /* 0x00c00400ff0c77ac */ /* 0x000e240008000c00 */
[----:B------:R-:W-:-:S04]  /*0620*/  FSETP.GEU.AND P6, PT, |R11|, R0, PT ;  /* 0x000000000b00720b */ /* 0x000fc80003fce200 */
[----:B------:R-:W-:Y:S01]  /*0630*/  FSEL R0, |R11|, R0, !P6 ;  /* 0x000000000b007208 */ /* 0x000fe20007000200 */
[----:B-1----:R-:W-:-:S03]  /*0640*/  FADD R11, R3, -UR16 ;  /* 0x80000010030b7e21 */ /* 0x002fc60008000000 */
[----:B------:R-:W-:-:S04]  /*0650*/  FSETP.GEU.AND P0, PT, |R9|, R0, PT ;  /* 0x000000000900720b */ /* 0x000fc80003f0e200 */
[----:B------:R-:W-:Y:S01]  /*0660*/  FSEL R0, |R9|, R0, !P0 ;  /* 0x0000000009007208 */ /* 0x000fe20004000200 */
[----:B------:R-:W-:-:S03]  /*0670*/  FADD R9, R3, -UR17 ;  /* 0x8000001103097e21 */ /* 0x000fc60008000000 */
[----:B------:R-:W-:Y:S01]  /*0680*/  FSETP.GEU.AND P1, PT, |R11|, R0, PT ;  /* 0x000000000b00720b */ /* 0x000fe20003f2e200 */
[----:B0-----:R-:W-:-:S03]  /*0690*/  FADD R6, R3, -UR12 ;  /* 0x8000000c03067e21 */ /* 0x001fc60008000000 */
[----:B------:R-:W-:Y:S01]  /*06a0*/  FSEL R0, |R11|, R0, !P1 ;  /* 0x000000000b007208 */ /* 0x000fe20004800200 */
[----:B------:R-:W-:-:S03]  /*06b0*/  FADD R11, R3, -UR18 ;  /* 0x80000012030b7e21 */ /* 0x000fc60008000000 */
[----:B------:R-:W-:-:S04]  /*06c0*/  FSETP.GEU.AND P2, PT, |R9|, R0, PT ;  /* 0x000000000900720b */ /* 0x000fc80003f4e200 */
[----:B------:R-:W-:Y:S01]  /*06d0*/  FSEL R0, |R9|, R0, !P2 ;  /* 0x0000000009007208 */ /* 0x000fe20005000200 */
[----:B------:R-:W-:Y:S01]  /*06e0*/  FADD R9, R3, -UR19 ;  /* 0x8000001303097e21 */ /* 0x000fe20008000000 */
[----:B------:R-:W0:Y:S02]  /*06f0*/  LDCU.128 UR16, c[0x3][0x30] ;  /* 0x00c00600ff1077ac */ /* 0x000e240008000c00 */
[----:B------:R-:W-:-:S04]  /*0700*/  FSETP.GEU.AND P3, PT, |R11|, R0, PT ;  /* 0x000000000b00720b */ /* 0x000fc80003f6e200 */
[----:B------:R-:W-:Y:S01]  /*0710*/  FSEL R0, |R11|, R0, !P3 ;  /* 0x000000000b007208 */ /* 0x000fe20005800200 */
[----:B------:R-:W-:-:S03]  /*0720*/  FADD R11, R3, -UR13 ;  /* 0x8000000d030b7e21 */ /* 0x000fc60008000000 */
[----:B------:R-:W-:-:S04]  /*0730*/  FSETP.GEU.AND P4, PT, |R9|, R0, PT ;  /* 0x000000000900720b */ /* 0x000fc80003f8e200 */
[----:B------:R-:W-:Y:S02]  /*0740*/  FSEL R9, |R9|, R0, !P4 ;  /* 0x0000000009097208 */ /* 0x000fe40006000200 */
[----:B------:R-:W-:Y:S02]  /*0750*/  SEL R0, RZ, 0x1, P5 ;  /* 0x00000001ff007807 */ /* 0x000fe40002800000 */
[-C--:B------:R-:W-:Y:S02]  /*0760*/  FSETP.GEU.AND P5, PT, |R6|, R9.reuse, PT ;  /* 0x000000090600720b */ /* 0x080fe40003fae200 */
[----:B------:R-:W-:Y:S02]  /*0770*/  SEL R0, R0, 0x2, P6 ;  /* 0x0000000200007807 */ /* 0x000fe40003000000 */
[----:B------:R-:W-:Y:S01]  /*0780*/  FSEL R6, |R6|, R9, !P5 ;  /* 0x0000000906067208 */ /* 0x000fe20006800200 */
[----:B------:R-:W-:Y:S01]  /*0790*/  FADD R9, R3, -UR14 ;  /* 0x8000000e03097e21 */ /* 0x000fe20008000000 */
[----:B------:R-:W-:-:S02]  /*07a0*/  SEL R0, R0, 0x3, P0 ;  /* 0x0000000300007807 */ /* 0x000fc40000000000 */
[CC--:B------:R-:W-:Y:S02]  /*07b0*/  FSETP.GEU.AND P6, PT, |R11|.reuse, R6.reuse, PT ;  /* 0x000000060b00720b */ /* 0x0c0fe40003fce200 */
[----:B------:R-:W-:Y:S02]  /*07c0*/  SEL R0, R0, 0x4, P1 ;  /* 0x0000000400007807 */ /* 0x000fe40000800000 */
[----:B------:R-:W-:Y:S01]  /*07d0*/  FSEL R6, |R11|, R6, !P6 ;  /* 0x000000060b067208 */ /* 0x000fe20007000200 */
[----:B------:R-:W-:Y:S01]  /*07e0*/  FADD R11, R3, -UR15 ;  /* 0x8000000f030b7e21 */ /* 0x000fe20008000000 */
[----:B------:R-:W-:Y:S02]  /*07f0*/  SEL R0, R0, 0x5, P2 ;  /* 0x0000000500007807 */ /* 0x000fe40001000000 */
[----:B------:R-:W-:Y:S02]  /*0800*/  FSETP.GEU.AND P0, PT, |R9|, R6, PT ;  /* 0x000000060900720b */ /* 0x000fe40003f0e200 */
[----:B------:R-:W-:-:S02]  /*0810*/  SEL R0, R0, 0x6, P3 ;  /* 0x0000000600007807 */ /* 0x000fc40001800000 */
[----:B------:R-:W-:Y:S01]  /*0820*/  FSEL R6, |R9|, R6, !P0 ;  /* 0x0000000609067208 */ /* 0x000fe20004000200 */
[----:B0-----:R-:W-:Y:S01]  /*0830*/  FADD R9, R3, -UR16 ;  /* 0x8000001003097e21 */ /* 0x001fe20008000000 */
[----:B------:R-:W-:Y:S02]  /*0840*/  SEL R0, R0, 0x7, P4 ;  /* 0x0000000700007807 */ /* 0x000fe40002000000 */
[CC--:B------:R-:W-:Y:S02]  /*0850*/  FSETP.GEU.AND P1, PT, |R11|.reuse, R6.reuse, PT ;  /* 0x000000060b00720b */ /* 0x0c0fe40003f2e200 */
[----:B------:R-:W-:Y:S02]  /*0860*/  SEL R0, R0, 0x8, P5 ;  /* 0x0000000800007807 */ /* 0x000fe40002800000 */
[----:B------:R-:W-:Y:S01]  /*0870*/  FSEL R6, |R11|, R6, !P1 ;  /* 0x000000060b067208 */ /* 0x000fe20004800200 */
[----:B------:R-:W-:Y:S01]  /*0880*/  FADD R11, R3, -UR17 ;  /* 0x80000011030b7e21 */ /* 0x000fe20008000000 */
[----:B------:R-:W-:-:S02]  /*0890*/  SEL R0, R0, 0x9, P6 ;  /* 0x0000000900007807 */ /* 0x000fc40003000000 */
[CC--:B------:R-:W-:Y:S02]  /*08a0*/  FSETP.GEU.AND P2, PT, |R9|.reuse, R6.reuse, PT ;  /* 0x000000060900720b */ /* 0x0c0fe40003f4e200 */
[----:B------:R-:W-:Y:S02]  /*08b0*/  SEL R0, R0, 0xa, P0 ;  /* 0x0000000a00007807 */ /* 0x000fe40000000000 */
[----:B------:R-:W-:Y:S01]  /*08c0*/  FSEL R6, |R9|, R6, !P2 ;  /* 0x0000000609067208 */ /* 0x000fe20005000200 */
[C---:B------:R-:W-:Y:S01]  /*08d0*/  FADD R9, R3.reuse, -UR18 ;  /* 0x8000001203097e21 */ /* 0x040fe20008000000 */
[----:B------:R-:W-:Y:S01]  /*08e0*/  SEL R0, R0, 0xb, P1 ;  /* 0x0000000b00007807 */ /* 0x000fe20000800000 */
[----:B------:R-:W-:Y:S01]  /*08f0*/  FADD R3, R3, -UR19 ;  /* 0x8000001303037e21 */ /* 0x000fe20008000000 */
[----:B------:R-:W-:Y:S02]  /*0900*/  FSETP.GEU.AND P0, PT, |R11|, R6, PT ;  /* 0x000000060b00720b */ /* 0x000fe40003f0e200 */
[----:B------:R-:W-:-:S02]  /*0910*/  SEL R0, R0, 0xc, P2 ;  /* 0x0000000c00007807 */ /* 0x000fc40001000000 */
[----:B------:R-:W-:Y:S02]  /*0920*/  FSEL R6, |R11|, R6, !P0 ;  /* 0x000000060b067208 */ /* 0x000fe40004000200 */
[----:B------:R-:W-:Y:S02]  /*0930*/  SEL R0, R0, 0xd, P0 ;  /* 0x0000000d00007807 */ /* 0x000fe40000000000 */
[----:B------:R-:W-:-:S04]  /*0940*/  FSETP.GEU.AND P1, PT, |R9|, R6, PT ;  /* 0x000000060900720b */ /* 0x000fc80003f2e200 */
[----:B------:R-:W-:Y:S02]  /*0950*/  FSEL R6, |R9|, R6, !P1 ;  /* 0x0000000609067208 */ /* 0x000fe40004800200 */
[----:B------:R-:W-:Y:S02]  /*0960*/  SEL R0, R0, 0xe, P1 ;  /* 0x0000000e00007807 */ /* 0x000fe40000800000 */
[----:B------:R-:W-:-:S04]  /*0970*/  FSETP.GEU.AND P0, PT, |R3|, R6, PT ;  /* 0x000000060300720b */ /* 0x000fc80003f0e200 */
[----:B------:R-:W-:-:S05]  /*0980*/  SEL R3, R0, 0xf, P0 ;  /* 0x0000000f00037807 */ /* 0x000fca0000000000 */
[----:B------:R1:W-:Y:S04]  /*0990*/  STS.U8 [R2+UR5], R3 ;  /* 0x0000000302007988 */ /* 0x0003e80008000005 */
.L_x_1:
[----:B------:R-:W-:Y:S05]  /*09a0*/  BSYNC.RECONVERGENT B0 ;  /* 0x0000000000007941 */ /* 0x000fea0003800200 */
.L_x_0:
[----:B------:R-:W-:Y:S01]  /*09b0*/  BAR.SYNC.DEFER_BLOCKING 0x0 ;  /* 0x0000000000007b1d */ /* 0x000fe20000010000 */
[----:B------:R-:W-:-:S13]  /*09c0*/  ISETP.GT.U32.AND P0, PT, R2, 0x1f, PT ;  /* 0x0000001f0200780c */ /* 0x000fda0003f04070 */
[----:B------:R-:W-:Y:S05]  /*09d0*/  @P0 EXIT ;  /* 0x000000000000094d */ /* 0x000fea0003800000 */
[----:B------:R-:W-:Y:S01]  /*09e0*/  IMAD.IADD R7, R7, 0x1, R2 ;  /* 0x0000000107077824 */ /* 0x000fe200078e0202 */
[----:B------:R-:W2:Y:S01]  /*09f0*/  LDCU.64 UR4, c[0x0][0x388] ;  /* 0x00007100ff0477ac */ /* 0x000ea20008000a00 */
[----:B-1----:R-:W-:-:S03]  /*0a00*/  IMAD R2, R5, -0x20, R4 ;  /* 0xffffffe005027824 */ /* 0x002fc600078e0204 */
[----:B0-----:R-:W0:Y:S04]  /*0a10*/  LDS.U8 R3, [R7+0x1] ;  /* 0x0000010007037984 */ /* 0x001e280000000000 */
[----:B------:R-:W1:Y:S01]  /*0a20*/  LDS.U8 R0, [R7] ;  /* 0x0000000007007984 */ /* 0x000e620000000000 */
[----:B--2---:R-:W-:Y:S02]  /*0a30*/  IADD3 R2, P0, PT, R2, UR4, RZ ;  /* 0x0000000402027c10 */ /* 0x004fe4000ff1e0ff */
[----:B0-----:R-:W-:-:S03]  /*0a40*/  LOP3.LUT R5, R3, 0xf, RZ, 0xc0, !PT ;  /* 0x0000000f03057812 */ /* 0x001fc600078ec0ff */
[----:B------:R-:W-:Y:S02]  /*0a50*/  IMAD.X R3, RZ, RZ, UR5, P0 ;  /* 0x00000005ff037e24 */ /* 0x000fe400080e06ff */
[----:B-1----:R-:W-:-:S05]  /*0a60*/  IMAD R5, R0, 0x10, R5 ;  /* 0x0000001000057824 */ /* 0x002fca00078e0205 */
[----:B------:R-:W-:Y:S01]  /*0a70*/  STG.E.U8 desc[UR8][R2.64], R5 ;  /* 0x0000000502007986 */ /* 0x000fe2000c101108 */
[----:B------:R-:W-:Y:S05]  /*0a80*/  EXIT ;  /* 0x000000000000794d */ /* 0x000fea0003800000 */
        .weak           $__internal_0_$__cuda_sm3x_div_rn_noftz_f32_slowpath
        .type           $__internal_0_$__cuda_sm3x_div_rn_noftz_f32_slowpath,@function
        .size           $__internal_0_$__cuda_sm3x_div_rn_noftz_f32_slowpath,(.L_x_16 - $__internal_0_$__cuda_sm3x_div_rn_noftz_f32_slowpath)
$__internal_0_$__cuda_sm3x_div_rn_noftz_f32_slowpath:
[----:B------:R-:W-:Y:S01]  /*0a90*/  SHF.R.U32.HI R9, RZ, 0x17, R11 ;  /* 0x00000017ff097819 */ /* 0x000fe2000001160b */
[----:B------:R-:W-:Y:S01]  /*0aa0*/  BSSY.RECONVERGENT B2, `(.L_x_4) ;  /* 0x0000064000027945 */ /* 0x000fe20003800200 */
[--C-:B------:R-:W-:Y:S01]  /*0ab0*/  SHF.R.U32.HI R3, RZ, 0x17, R0.reuse ;  /* 0x00000017ff037819 */ /* 0x100fe20000011600 */
[----:B------:R-:W-:Y:S01]  /*0ac0*/  IMAD.MOV.U32 R12, RZ, RZ, R0 ;  /* 0x000000ffff0c7224 */ /* 0x000fe200078e0000 */
[----:B------:R-:W-:Y:S02]  /*0ad0*/  LOP3.LUT R9, R9, 0xff, RZ, 0xc0, !PT ;  /* 0x000000ff09097812 */ /* 0x000fe400078ec0ff */
[----:B------:R-:W-:-:S03]  /*0ae0*/  LOP3.LUT R10, R3, 0xff, RZ, 0xc0, !PT ;  /* 0x000000ff030a7812 */ /* 0x000fc600078ec0ff */
[----:B------:R-:W-:Y:S02]  /*0af0*/  VIADD R14, R9, 0xffffffff ;  /* 0xffffffff090e7836 */ /* 0x000fe40000000000 */
[----:B------:R-:W-:-:S03]  /*0b00*/  VIADD R13, R10, 0xffffffff ;  /* 0xffffffff0a0d7836 */ /* 0x000fc60000000000 */
[----:B------:R-:W-:-:S04]  /*0b10*/  ISETP.GT.U32.AND P0, PT, R14, 0xfd, PT ;  /* 0x000000fd0e00780c */ /* 0x000fc80003f04070 */
[----:B------:R-:W-:-:S13]  /*0b20*/  ISETP.GT.U32.OR P0, PT, R13, 0xfd, P0 ;  /* 0x000000fd0d00780c */ /* 0x000fda0000704470 */
[----:B------:R-:W-:Y:S01]  /*0b30*/  @!P0 IMAD.MOV.U32 R8, RZ, RZ, RZ ;  /* 0x000000ffff088224 */ /* 0x000fe200078e00ff */
[----:B------:R-:W-:Y:S06]  /*0b40*/  @!P0 BRA `(.L_x_5) ;  /* 0x0000000000608947 */ /* 0x000fec0003800000 */
[----:B------:R-:W-:Y:S01]  /*0b50*/  FSETP.GTU.FTZ.AND P0, PT, |R0|, +INF , PT ;  /* 0x7f8000000000780b */ /* 0x000fe20003f1c200 */
[----:B------:R-:W-:Y:S01]  /*0b60*/  IMAD.MOV.U32 R3, RZ, RZ, R11 ;  /* 0x000000ffff037224 */ /* 0x000fe200078e000b */
[----:B------:R-:W-:-:S04]  /*0b70*/  FSETP.GTU.FTZ.AND P1, PT, |R11|, +INF , PT ;  /* 0x7f8000000b00780b */ /* 0x000fc80003f3c200 */
[----:B------:R-:W-:-:S13]  /*0b80*/  PLOP3.LUT P0, PT, P0, P1, PT, 0xf8, 0x8f ;  /* 0x00000000008f781c */ /* 0x000fda0000703f70 */
[----:B------:R-:W-:Y:S05]  /*0b90*/  @P0 BRA `(.L_x_6) ;  /* 0x00000004004c0947 */ /* 0x000fea0003800000 */
[----:B------:R-:W-:-:S13]  /*0ba0*/  LOP3.LUT P0, RZ, R11, 0x7fffffff, R12, 0xc8, !PT ;  /* 0x7fffffff0bff7812 */ /* 0x000fda000780c80c */
[----:B------:R-:W-:Y:S05]  /*0bb0*/  @!P0 BRA `(.L_x_7) ;  /* 0x00000004003c8947 */ /* 0x000fea0003800000 */
[C---:B------:R-:W-:Y:S02]  /*0bc0*/  FSETP.NEU.FTZ.AND P2, PT, |R0|.reuse, +INF , PT ;  /* 0x7f8000000000780b */ /* 0x040fe40003f5d200 */
[----:B------:R-:W-:Y:S02]  /*0bd0*/  FSETP.NEU.FTZ.AND P0, PT, |R3|, +INF , PT ;  /* 0x7f8000000300780b */ /* 0x000fe40003f1d200 */
[----:B------:R-:W-:-:S11]  /*0be0*/  FSETP.NEU.FTZ.AND P1, PT, |R0|, +INF , PT ;  /* 0x7f8000000000780b */ /* 0x000fd60003f3d200 */
[----:B------:R-:W-:Y:S05]  /*0bf0*/  @!P0 BRA !P2, `(.L_x_7) ;  /* 0x00000004002c8947 */ /* 0x000fea0005000000 */
[----:B------:R-:W-:-:S04]  /*0c00*/  LOP3.LUT P2, RZ, R12, 0x7fffffff, RZ, 0xc0, !PT ;  /* 0x7fffffff0cff7812 */ /* 0x000fc8000784c0ff */
[----:B------:R-:W-:-:S13]  /*0c10*/  PLOP3.LUT P0, PT, P0, P2, PT, 0x2f, 0xf2 ;  /* 0x0000000000f2781c */ /* 0x000fda0000704577 */
[----:B------:R-:W-:Y:S05]  /*0c20*/  @P0 BRA `(.L_x_8) ;  /* 0x0000000400180947 */ /* 0x000fea0003800000 */
[----:B------:R-:W-:-:S04]  /*0c30*/  LOP3.LUT P0, RZ, R11, 0x7fffffff, RZ, 0xc0, !PT ;  /* 0x7fffffff0bff7812 */ /* 0x000fc8000780c0ff */
[----:B------:R-:W-:-:S13]  /*0c40*/  PLOP3.LUT P0, PT, P1, P0, PT, 0x2f, 0xf2 ;  /* 0x0000000000f2781c */ /* 0x000fda0000f00577 */
[----:B------:R-:W-:Y:S05]  /*0c50*/  @P0 BRA `(.L_x_9) ;  /* 0x0000000400000947 */ /* 0x000fea0003800000 */
[----:B------:R-:W-:Y:S02]  /*0c60*/  ISETP.GE.AND P0, PT, R13, RZ, PT ;  /* 0x000000ff0d00720c */ /* 0x000fe40003f06270 */
[----:B------:R-:W-:-:S11]  /*0c70*/  ISETP.GE.AND P1, PT, R14, RZ, PT ;  /* 0x000000ff0e00720c */ /* 0x000fd60003f26270 */
[----:B------:R-:W-:Y:S02]  /*0c80*/  @P0 IMAD.MOV.U32 R8, RZ, RZ, RZ ;  /* 0x000000ffff080224 */ /* 0x000fe400078e00ff */
[----:B------:R-:W-:Y:S01]  /*0c90*/  @!P0 FFMA R12, R0, 1.84467440737095516160e+19, RZ ;  /* 0x5f800000000c8823 */ /* 0x000fe200000000ff */
[----:B------:R-:W-:Y:S02]  /*0ca0*/  @!P0 IMAD.MOV.U32 R8, RZ, RZ, -0x40 ;  /* 0xffffffc0ff088424 */ /* 0x000fe400078e00ff */
[----:B------:R-:W-:Y:S02]  /*0cb0*/  @!P1 FFMA R11, R3, 1.84467440737095516160e+19, RZ ;  /* 0x5f800000030b9823 */ /* 0x000fe400000000ff */
[----:B------:R-:W-:-:S07]  /*0cc0*/  @!P1 VIADD R8, R8, 0x40 ;  /* 0x0000004008089836 */ /* 0x000fce0000000000 */
.L_x_5:
[----:B------:R-:W-:Y:S01]  /*0cd0*/  LEA R0, R9, 0xc0800000, 0x17 ;  /* 0xc080000009007811 */ /* 0x000fe200078eb8ff */
[----:B------:R-:W-:Y:S01]  /*0ce0*/  VIADD R10, R10, 0xffffff81 ;  /* 0xffffff810a0a7836 */ /* 0x000fe20000000000 */
[----:B------:R-:W-:Y:S03]  /*0cf0*/  BSSY.RECONVERGENT B3, `(.L_x_10) ;  /* 0x0000035000037945 */ /* 0x000fe60003800200 */
[----:B------:R-:W-:Y:S01]  /*0d00*/  IMAD.IADD R11, R11, 0x1, -R0 ;  /* 0x000000010b0b7824 */ /* 0x000fe200078e0a00 */
[C---:B------:R-:W-:Y:S01]  /*0d10*/  IADD3 R9, PT, PT, R10.reuse, 0x7f, -R9 ;  /* 0x0000007f0a097810 */ /* 0x040fe20007ffe809 */
[----:B------:R-:W-:Y:S02]  /*0d20*/  IMAD R0, R10, -0x800000, R12 ;  /* 0xff8000000a007824 */ /* 0x000fe400078e020c */
[----:B------:R-:W0:Y:S01]  /*0d30*/  MUFU.RCP R3, R11 ;  /* 0x0000000b00037308 */ /* 0x000e220000001000 */
[----:B------:R-:W-:Y:S01]  /*0d40*/  FADD.FTZ R13, -R11, -RZ ;  /* 0x800000ff0b0d7221 */ /* 0x000fe20000010100 */
[----:B------:R-:W-:-:S03]  /*0d50*/  IMAD.IADD R9, R9, 0x1, R8 ;  /* 0x0000000109097824 */ /* 0x000fc600078e0208 */
[----:B0-----:R-:W-:-:S04]  /*0d60*/  FFMA R14, R3, R13, 1 ;  /* 0x3f800000030e7423 */ /* 0x001fc8000000000d */
[----:B------:R-:W-:-:S04]  /*0d70*/  FFMA R14, R3, R14, R3 ;  /* 0x0000000e030e7223 */ /* 0x000fc80000000003 */
[----:B------:R-:W-:-:S04]  /*0d80*/  FFMA R3, R0, R14, RZ ;  /* 0x0000000e00037223 */ /* 0x000fc800000000ff */
[----:B------:R-:W-:-:S04]  /*0d90*/  FFMA R12, R13, R3, R0 ;  /* 0x000000030d0c7223 */ /* 0x000fc80000000000 */
[----:B------:R-:W-:-:S04]  /*0da0*/  FFMA R15, R14, R12, R3 ;  /* 0x0000000c0e0f7223 */ /* 0x000fc80000000003 */
[----:B------:R-:W-:-:S04]  /*0db0*/  FFMA R12, R13, R15, R0 ;  /* 0x0000000f0d0c7223 */ /* 0x000fc80000000000 */
[----:B------:R-:W-:-:S05]  /*0dc0*/  FFMA R0, R14, R12, R15 ;  /* 0x0000000c0e007223 */ /* 0x000fca000000000f */
[----:B------:R-:W-:-:S04]  /*0dd0*/  SHF.R.U32.HI R3, RZ, 0x17, R0 ;  /* 0x00000017ff037819 */ /* 0x000fc80000011600 */
[----:B------:R-:W-:-:S05]  /*0de0*/  LOP3.LUT R3, R3, 0xff, RZ, 0xc0, !PT ;  /* 0x000000ff03037812 */ /* 0x000fca00078ec0ff */
[----:B------:R-:W-:-:S04]  /*0df0*/  IMAD.IADD R11, R3, 0x1, R9 ;  /* 0x00000001030b7824 */ /* 0x000fc800078e0209 */
[----:B------:R-:W-:-:S05]  /*0e00*/  VIADD R3, R11, 0xffffffff ;  /* 0xffffffff0b037836 */ /* 0x000fca0000000000 */
[----:B------:R-:W-:-:S13]  /*0e10*/  ISETP.GE.U32.AND P0, PT, R3, 0xfe, PT ;  /* 0x000000fe0300780c */ /* 0x000fda0003f06070 */
[----:B------:R-:W-:Y:S05]  /*0e20*/  @!P0 BRA `(.L_x_11) ;  /* 0x0000000000808947 */ /* 0x000fea0003800000 */
[----:B------:R-:W-:-:S13]  /*0e30*/  ISETP.GT.AND P0, PT, R11, 0xfe, PT ;  /* 0x000000fe0b00780c */ /* 0x000fda0003f04270 */
[----:B------:R-:W-:Y:S05]  /*0e40*/  @P0 BRA `(.L_x_12) ;  /* 0x00000000006c0947 */ /* 0x000fea0003800000 */
[----:B------:R-:W-:-:S13]  /*0e50*/  ISETP.GE.AND P0, PT, R11, 0x1, PT ;  /* 0x000000010b00780c */ /* 0x000fda0003f06270 */
[----:B------:R-:W-:Y:S05]  /*0e60*/  @P0 BRA `(.L_x_13) ;  /* 0x0000000000740947 */ /* 0x000fea0003800000 */
[----:B------:R-:W-:Y:S02]  /*0e70*/  ISETP.GE.AND P0, PT, R11, -0x18, PT ;  /* 0xffffffe80b00780c */ /* 0x000fe40003f06270 */
[----:B------:R-:W-:-:S11]  /*0e80*/  LOP3.LUT R0, R0, 0x80000000, RZ, 0xc0, !PT ;  /* 0x8000000000007812 */ /* 0x000fd600078ec0ff */
[----:B------:R-:W-:Y:S05]  /*0e90*/  @!P0 BRA `(.L_x_13) ;  /* 0x0000000000688947 */ /* 0x000fea0003800000 */
[CCC-:B------:R-:W-:Y:S01]  /*0ea0*/  FFMA.RZ R3, R14.reuse, R12.reuse, R15.reuse ;  /* 0x0000000c0e037223 */ /* 0x1c0fe2000000c00f */
[C---:B------:R-:W-:Y:S02]  /*0eb0*/  VIADD R10, R11.reuse, 0x20 ;  /* 0x000000200b0a7836 */ /* 0x040fe40000000000 */
[CCC-:B------:R-:W-:Y:S01]  /*0ec0*/  FFMA.RM R8, R14.reuse, R12.reuse, R15.reuse ;  /* 0x0000000c0e087223 */ /* 0x1c0fe2000000400f */
[----:B------:R-:W-:Y:S02]  /*0ed0*/  ISETP.NE.AND P2, PT, R11, RZ, PT ;  /* 0x000000ff0b00720c */ /* 0x000fe40003f45270 */
[----:B------:R-:W-:Y:S01]  /*0ee0*/  LOP3.LUT R9, R3, 0x7fffff, RZ, 0xc0, !PT ;  /* 0x007fffff03097812 */ /* 0x000fe200078ec0ff */
[----:B------:R-:W-:Y:S01]  /*0ef0*/  FFMA.RP R3, R14, R12, R15 ;  /* 0x0000000c0e037223 */ /* 0x000fe2000000800f */
[----:B------:R-:W-:Y:S01]  /*0f00*/  ISETP.NE.AND P1, PT, R11, RZ, PT ;  /* 0x000000ff0b00720c */ /* 0x000fe20003f25270 */
[----:B------:R-:W-:Y:S01]  /*0f10*/  IMAD.MOV R11, RZ, RZ, -R11 ;  /* 0x000000ffff0b7224 */ /* 0x000fe200078e0a0b */
[----:B------:R-:W-:-:S02]  /*0f20*/  LOP3.LUT R9, R9, 0x800000, RZ, 0xfc, !PT ;  /* 0x0080000009097812 */ /* 0x000fc400078efcff */
[----:B------:R-:W-:Y:S02]  /*0f30*/  FSETP.NEU.FTZ.AND P0, PT, R3, R8, PT ;  /* 0x000000080300720b */ /* 0x000fe40003f1d000 */
[----:B------:R-:W-:Y:S02]  /*0f40*/  SHF.L.U32 R10, R9, R10, RZ ;  /* 0x0000000a090a7219 */ /* 0x000fe400000006ff */
[----:B------:R-:W-:Y:S02]  /*0f50*/  SEL R8, R11, RZ, P2 ;  /* 0x000000ff0b087207 */ /* 0x000fe40001000000 */
[----:B------:R-:W-:Y:S02]  /*0f60*/  ISETP.NE.AND P1, PT, R10, RZ, P1 ;  /* 0x000000ff0a00720c */ /* 0x000fe40000f25270 */
[----:B------:R-:W-:Y:S02]  /*0f70*/  SHF.R.U32.HI R8, RZ, R8, R9 ;  /* 0x00000008ff087219 */ /* 0x000fe40000011609 */
[----:B------:R-:W-:-:S02]  /*0f80*/  PLOP3.LUT P0, PT, P0, P1, PT, 0xf8, 0x8f ;  /* 0x00000000008f781c */ /* 0x000fc40000703f70 */
[----:B------:R-:W-:Y:S02]  /*0f90*/  SHF.R.U32.HI R10, RZ, 0x1, R8 ;  /* 0x00000001ff0a7819 */ /* 0x000fe40000011608 */
[----:B------:R-:W-:-:S04]  /*0fa0*/  SEL R3, RZ, 0x1, !P0 ;  /* 0x00000001ff037807 */ /* 0x000fc80004000000 */
[----:B------:R-:W-:-:S04]  /*0fb0*/  LOP3.LUT R3, R3, 0x1, R10, 0xf8, !PT ;  /* 0x0000000103037812 */ /* 0x000fc800078ef80a */
[----:B------:R-:W-:-:S05]  /*0fc0*/  LOP3.LUT R3, R3, R8, RZ, 0xc0, !PT ;  /* 0x0000000803037212 */ /* 0x000fca00078ec0ff */
[----:B------:R-:W-:-:S05]  /*0fd0*/  IMAD.IADD R3, R10, 0x1, R3 ;  /* 0x000000010a037824 */ /* 0x000fca00078e0203 */
[----:B------:R-:W-:Y:S01]  /*0fe0*/  LOP3.LUT R0, R3, R0, RZ, 0xfc, !PT ;  /* 0x0000000003007212 */ /* 0x000fe200078efcff */
[----:B------:R-:W-:Y:S06]  /*0ff0*/  BRA `(.L_x_13) ;  /* 0x0000000000107947 */ /* 0x000fec0003800000 */
.L_x_12:
[----:B------:R-:W-:-:S04]  /*1000*/  LOP3.LUT R0, R0, 0x80000000, RZ, 0xc0, !PT ;  /* 0x8000000000007812 */ /* 0x000fc800078ec0ff */
[----:B------:R-:W-:Y:S01]  /*1010*/  LOP3.LUT R0, R0, 0x7f800000, RZ, 0xfc, !PT ;  /* 0x7f80000000007812 */ /* 0x000fe200078efcff */
[----:B------:R-:W-:Y:S06]  /*1020*/  BRA `(.L_x_13) ;  /* 0x0000000000047947 */ /* 0x000fec0003800000 */
.L_x_11:
[----:B------:R-:W-:-:S07]  /*1030*/  IMAD R0, R9, 0x800000, R0 ;  /* 0x0080000009007824 */ /* 0x000fce00078e0200 */
.L_x_13:
[----:B------:R-:W-:Y:S05]  /*1040*/  BSYNC.RECONVERGENT B3 ;  /* 0x0000000000037941 */ /* 0x000fea0003800200 */
.L_x_10:
[----:B------:R-:W-:Y:S05]  /*1050*/  BRA `(.L_x_14) ;  /* 0x0000000000207947 */ /* 0x000fea0003800000 */
.L_x_9:
[----:B------:R-:W-:-:S04]  /*1060*/  LOP3.LUT R0, R11, 0x80000000, R12, 0x48, !PT ;  /* 0x800000000b007812 */ /* 0x000fc800078e480c */
[----:B------:R-:W-:Y:S01]  /*1070*/  LOP3.LUT R0, R0, 0x7f800000, RZ, 0xfc, !PT ;  /* 0x7f80000000007812 */ /* 0x000fe200078efcff */
[----:B------:R-:W-:Y:S06]  /*1080*/  BRA `(.L_x_14) ;  /* 0x0000000000147947 */ /* 0x000fec0003800000 */
.L_x_8:
[----:B------:R-:W-:Y:S01]  /*1090*/  LOP3.LUT R0, R11, 0x80000000, R12, 0x48, !PT ;  /* 0x800000000b007812 */ /* 0x000fe200078e480c */
[----:B------:R-:W-:Y:S06]  /*10a0*/  BRA `(.L_x_14) ;  /* 0x00000000000c7947 */ /* 0x000fec0003800000 */
.L_x_7:
[----:B------:R-:W0:Y:S01]  /*10b0*/  MUFU.RSQ R0, -QNAN ;  /* 0xffc0000000007908 */ /* 0x000e220000001400 */
[----:B------:R-:W-:Y:S05]  /*10c0*/  BRA `(.L_x_14) ;  /* 0x0000000000047947 */ /* 0x000fea0003800000 */
.L_x_6:
[----:B------:R-:W-:-:S07]  /*10d0*/  FADD.FTZ R0, R0, R3 ;  /* 0x0000000300007221 */ /* 0x000fce0000010000 */
.L_x_14:
[----:B------:R-:W-:Y:S05]  /*10e0*/  BSYNC.RECONVERGENT B2 ;  /* 0x0000000000027941 */ /* 0x000fea0003800200 */
.L_x_4:
[----:B------:R-:W-:Y:S02]  /*10f0*/  IMAD.MOV.U32 R8, RZ, RZ, R6 ;  /* 0x000000ffff087224 */ /* 0x000fe400078e0006 */
[----:B------:R-:W-:-:S04]  /*1100*/  IMAD.MOV.U32 R9, RZ, RZ, 0x0 ;  /* 0x00000000ff097424 */ /* 0x000fc800078e00ff */
[----:B0-----:R-:W-:Y:S05]  /*1110*/  RET.REL.NODEC R8 `(_Z19quantize_nf4_kernelPKfPhPfi) ;  /* 0xffffffec08b87950 */ /* 0x001fea0003c3ffff */
.L_x_15:
[----:B------:R-:W-:-:S00]  /*1120*/  BRA `(.L_x_15) ;  /* 0xfffffffc00fc7947 */ /* 0x000fc0000383ffff */
[----:B------:R-:W-:-:S00]  /*1130*/  NOP ;  /* 0x0000000000007918 */ /* 0x000fc00000000000 */
        /* <DEDUP_REMOVED lines=12> */
.L_x_16:


//--------------------- .nv.shared._Z19quantize_nf4_kernelPKfPhPfi --------------------------
	.section	.nv.shared._Z19quantize_nf4_kernelPKfPhPfi,"aw",@nobits
	.sectionflags	@""
	.align	4
.nv.shared._Z19quantize_nf4_kernelPKfPhPfi:
	.zero		1604


//--------------------- .nv.shared.reserved.0     --------------------------
	.section	.nv.shared.reserved.0,"aw",@nobits
	.weak		__nv_reservedSMEM_offset_0_alias
	.size		__nv_reservedSMEM_offset_0_alias, 0, 64
	.other		__nv_reservedSMEM_offset_0_alias,@"STO_CUDA_RESERVED_SHARED STV_DEFAULT"
__nv_reservedSMEM_offset_0_alias:
	.zero		0
	.zero		64


//--------------------- .nv.constant0._Z19quantize_nf4_kernelPKfPhPfi --------------------------
	.section	.nv.constant0._Z19quantize_nf4_kernelPKfPhPfi,"a",@progbits
	.sectionflags	@""
	.align	4
.nv.constant0._Z19quantize_nf4_kernelPKfPhPfi:
	.zero		924


//--------------------- SYMBOLS --------------------------

	.type		.nv.reservedSmem.offset0,@object
	.size		.nv.reservedSmem.offset0,0x4
	.type		.nv.reservedSmem.cap,@object
	.size		.nv.reservedSmem.cap,0x4
